//
// Generated by NVIDIA NVVM Compiler
//
// Compiler Build ID: CL-36424714
// Cuda compilation tools, release 13.0, V13.0.88
// Based on NVVM 20.0.0
//

.version 9.0
.target sm_100
.address_size 64

	// .globl	_Z14multiplyMatrixPdS_S_iii
.extern .func  (.param .b32 func_retval0) vprintf
(
	.param .b64 vprintf_param_0,
	.param .b64 vprintf_param_1
)
;
.global .align 1 .b8 $str[7] = {37, 100, 32, 37, 100, 10};

.visible .entry _Z14multiplyMatrixPdS_S_iii(
	.param .u64 .ptr .align 1 _Z14multiplyMatrixPdS_S_iii_param_0,
	.param .u64 .ptr .align 1 _Z14multiplyMatrixPdS_S_iii_param_1,
	.param .u64 .ptr .align 1 _Z14multiplyMatrixPdS_S_iii_param_2,
	.param .u32 _Z14multiplyMatrixPdS_S_iii_param_3,
	.param .u32 _Z14multiplyMatrixPdS_S_iii_param_4,
	.param .u32 _Z14multiplyMatrixPdS_S_iii_param_5
)
{
	.local .align 8 .b8 	__local_depot0[8];
	.reg .b64 	%SP;
	.reg .b64 	%SPL;
	.reg .pred 	%p<11>;
	.reg .b32 	%r<81>;
	.reg .b64 	%rd<40>;
	.reg .b64 	%fd<68>;

	mov.u64 	%SPL, __local_depot0;
	cvta.local.u64 	%SP, %SPL;
	ld.param.u64 	%rd5, [_Z14multiplyMatrixPdS_S_iii_param_0];
	ld.param.u64 	%rd6, [_Z14multiplyMatrixPdS_S_iii_param_1];
	ld.param.u32 	%r12, [_Z14multiplyMatrixPdS_S_iii_param_3];
	ld.param.u32 	%r13, [_Z14multiplyMatrixPdS_S_iii_param_5];
	cvta.to.global.u64 	%rd1, %rd6;
	cvta.to.global.u64 	%rd2, %rd5;
	add.u64 	%rd7, %SP, 0;
	add.u64 	%rd3, %SPL, 0;
	mov.u32 	%r14, %ntid.x;
	mov.u32 	%r15, %ctaid.x;
	mov.u32 	%r16, %tid.x;
	mad.lo.s32 	%r1, %r14, %r15, %r16;
	setp.ge.s32 	%p1, %r1, %r13;
	@%p1 bra 	$L__BB0_14;
	setp.lt.s32 	%p2, %r12, 1;
	mov.f64 	%fd67, 0d0000000000000000;
	@%p2 bra 	$L__BB0_13;
	and.b32  	%r2, %r12, 7;
	setp.lt.u32 	%p3, %r12, 8;
	mov.f64 	%fd67, 0d0000000000000000;
	mov.b32 	%r79, 0;
	@%p3 bra 	$L__BB0_5;
	and.b32  	%r79, %r12, 2147483640;
	mov.f64 	%fd67, 0d0000000000000000;
	mov.b32 	%r77, 0;
	mov.u64 	%rd8, $str;
	rem.s32 	%r21, %r1, %r12;
$L__BB0_4:
	.pragma "nounroll";
	st.local.v2.u32 	[%rd3], {%r1, %r77};
	cvta.global.u64 	%rd9, %rd8;
	{ // callseq 0, 0
	.param .b64 param0;
	st.param.b64 	[param0], %rd9;
	.param .b64 param1;
	st.param.b64 	[param1], %rd7;
	.param .b32 retval0;
	call.uni (retval0), 
	vprintf, 
	(
	param0, 
	param1
	);
	ld.param.b32 	%r19, [retval0];
	} // callseq 0
	add.s32 	%r22, %r1, %r77;
	sub.s32 	%r23, %r22, %r21;
	mul.wide.s32 	%rd11, %r23, 8;
	add.s64 	%rd12, %rd2, %rd11;
	ld.global.f64 	%fd17, [%rd12];
	mad.lo.s32 	%r24, %r21, %r12, %r77;
	mul.wide.s32 	%rd13, %r24, 8;
	add.s64 	%rd14, %rd1, %rd13;
	ld.global.f64 	%fd18, [%rd14];
	fma.rn.f64 	%fd19, %fd17, %fd18, %fd67;
	add.s32 	%r25, %r77, 1;
	st.local.v2.u32 	[%rd3], {%r1, %r25};
	{ // callseq 1, 0
	.param .b64 param0;
	st.param.b64 	[param0], %rd9;
	.param .b64 param1;
	st.param.b64 	[param1], %rd7;
	.param .b32 retval0;
	call.uni (retval0), 
	vprintf, 
	(
	param0, 
	param1
	);
	ld.param.b32 	%r26, [retval0];
	} // callseq 1
	ld.global.f64 	%fd20, [%rd12+8];
	ld.global.f64 	%fd21, [%rd14+8];
	fma.rn.f64 	%fd22, %fd20, %fd21, %fd19;
	add.s32 	%r28, %r77, 2;
	st.local.v2.u32 	[%rd3], {%r1, %r28};
	{ // callseq 2, 0
	.param .b64 param0;
	st.param.b64 	[param0], %rd9;
	.param .b64 param1;
	st.param.b64 	[param1], %rd7;
	.param .b32 retval0;
	call.uni (retval0), 
	vprintf, 
	(
	param0, 
	param1
	);
	ld.param.b32 	%r29, [retval0];
	} // callseq 2
	ld.global.f64 	%fd23, [%rd12+16];
	ld.global.f64 	%fd24, [%rd14+16];
	fma.rn.f64 	%fd25, %fd23, %fd24, %fd22;
	add.s32 	%r31, %r77, 3;
	st.local.v2.u32 	[%rd3], {%r1, %r31};
	{ // callseq 3, 0
	.param .b64 param0;
	st.param.b64 	[param0], %rd9;
	.param .b64 param1;
	st.param.b64 	[param1], %rd7;
	.param .b32 retval0;
	call.uni (retval0), 
	vprintf, 
	(
	param0, 
	param1
	);
	ld.param.b32 	%r32, [retval0];
	} // callseq 3
	ld.global.f64 	%fd26, [%rd12+24];
	ld.global.f64 	%fd27, [%rd14+24];
	fma.rn.f64 	%fd28, %fd26, %fd27, %fd25;
	add.s32 	%r34, %r77, 4;
	st.local.v2.u32 	[%rd3], {%r1, %r34};
	{ // callseq 4, 0
	.param .b64 param0;
	st.param.b64 	[param0], %rd9;
	.param .b64 param1;
	st.param.b64 	[param1], %rd7;
	.param .b32 retval0;
	call.uni (retval0), 
	vprintf, 
	(
	param0, 
	param1
	);
	ld.param.b32 	%r35, [retval0];
	} // callseq 4
	ld.global.f64 	%fd29, [%rd12+32];
	ld.global.f64 	%fd30, [%rd14+32];
	fma.rn.f64 	%fd31, %fd29, %fd30, %fd28;
	add.s32 	%r37, %r77, 5;
	st.local.v2.u32 	[%rd3], {%r1, %r37};
	{ // callseq 5, 0
	.param .b64 param0;
	st.param.b64 	[param0], %rd9;
	.param .b64 param1;
	st.param.b64 	[param1], %rd7;
	.param .b32 retval0;
	call.uni (retval0), 
	vprintf, 
	(
	param0, 
	param1
	);
	ld.param.b32 	%r38, [retval0];
	} // callseq 5
	ld.global.f64 	%fd32, [%rd12+40];
	ld.global.f64 	%fd33, [%rd14+40];
	fma.rn.f64 	%fd34, %fd32, %fd33, %fd31;
	add.s32 	%r40, %r77, 6;
	st.local.v2.u32 	[%rd3], {%r1, %r40};
	{ // callseq 6, 0
	.param .b64 param0;
	st.param.b64 	[param0], %rd9;
	.param .b64 param1;
	st.param.b64 	[param1], %rd7;
	.param .b32 retval0;
	call.uni (retval0), 
	vprintf, 
	(
	param0, 
	param1
	);
	ld.param.b32 	%r41, [retval0];
	} // callseq 6
	ld.global.f64 	%fd35, [%rd12+48];
	ld.global.f64 	%fd36, [%rd14+48];
	fma.rn.f64 	%fd37, %fd35, %fd36, %fd34;
	add.s32 	%r43, %r77, 7;
	st.local.v2.u32 	[%rd3], {%r1, %r43};
	{ // callseq 7, 0
	.param .b64 param0;
	st.param.b64 	[param0], %rd9;
	.param .b64 param1;
	st.param.b64 	[param1], %rd7;
	.param .b32 retval0;
	call.uni (retval0), 
	vprintf, 
	(
	param0, 
	param1
	);
	ld.param.b32 	%r44, [retval0];
	} // callseq 7
	ld.global.f64 	%fd38, [%rd12+56];
	ld.global.f64 	%fd39, [%rd14+56];
	fma.rn.f64 	%fd67, %fd38, %fd39, %fd37;
	add.s32 	%r77, %r77, 8;
	setp.ne.s32 	%p4, %r77, %r79;
	@%p4 bra 	$L__BB0_4;
$L__BB0_5:
	setp.eq.s32 	%p5, %r2, 0;
	@%p5 bra 	$L__BB0_13;
	and.b32  	%r7, %r12, 3;
	setp.lt.u32 	%p6, %r2, 4;
	@%p6 bra 	$L__BB0_8;
	st.local.v2.u32 	[%rd3], {%r1, %r79};
	mov.u64 	%rd15, $str;
	cvta.global.u64 	%rd16, %rd15;
	add.u64 	%rd17, %SP, 0;
	{ // callseq 8, 0
	.param .b64 param0;
	st.param.b64 	[param0], %rd16;
	.param .b64 param1;
	st.param.b64 	[param1], %rd17;
	.param .b32 retval0;
	call.uni (retval0), 
	vprintf, 
	(
	param0, 
	param1
	);
	ld.param.b32 	%r46, [retval0];
	} // callseq 8
	rem.s32 	%r48, %r1, %r12;
	add.s32 	%r49, %r79, %r1;
	sub.s32 	%r50, %r49, %r48;
	mad.lo.s32 	%r51, %r48, %r12, %r79;
	mul.wide.s32 	%rd18, %r50, 8;
	add.s64 	%rd19, %rd2, %rd18;
	ld.global.f64 	%fd41, [%rd19];
	mul.wide.s32 	%rd20, %r51, 8;
	add.s64 	%rd21, %rd1, %rd20;
	ld.global.f64 	%fd42, [%rd21];
	fma.rn.f64 	%fd43, %fd41, %fd42, %fd67;
	add.s32 	%r52, %r79, 1;
	st.local.v2.u32 	[%rd3], {%r1, %r52};
	{ // callseq 9, 0
	.param .b64 param0;
	st.param.b64 	[param0], %rd16;
	.param .b64 param1;
	st.param.b64 	[param1], %rd17;
	.param .b32 retval0;
	call.uni (retval0), 
	vprintf, 
	(
	param0, 
	param1
	);
	ld.param.b32 	%r53, [retval0];
	} // callseq 9
	ld.global.f64 	%fd44, [%rd19+8];
	ld.global.f64 	%fd45, [%rd21+8];
	fma.rn.f64 	%fd46, %fd44, %fd45, %fd43;
	add.s32 	%r55, %r79, 2;
	st.local.v2.u32 	[%rd3], {%r1, %r55};
	{ // callseq 10, 0
	.param .b64 param0;
	st.param.b64 	[param0], %rd16;
	.param .b64 param1;
	st.param.b64 	[param1], %rd17;
	.param .b32 retval0;
	call.uni (retval0), 
	vprintf, 
	(
	param0, 
	param1
	);
	ld.param.b32 	%r56, [retval0];
	} // callseq 10
	ld.global.f64 	%fd47, [%rd19+16];
	ld.global.f64 	%fd48, [%rd21+16];
	fma.rn.f64 	%fd49, %fd47, %fd48, %fd46;
	add.s32 	%r58, %r79, 3;
	st.local.v2.u32 	[%rd3], {%r1, %r58};
	{ // callseq 11, 0
	.param .b64 param0;
	st.param.b64 	[param0], %rd16;
	.param .b64 param1;
	st.param.b64 	[param1], %rd17;
	.param .b32 retval0;
	call.uni (retval0), 
	vprintf, 
	(
	param0, 
	param1
	);
	ld.param.b32 	%r59, [retval0];
	} // callseq 11
	ld.global.f64 	%fd50, [%rd19+24];
	ld.global.f64 	%fd51, [%rd21+24];
	fma.rn.f64 	%fd67, %fd50, %fd51, %fd49;
	add.s32 	%r79, %r79, 4;
$L__BB0_8:
	setp.eq.s32 	%p7, %r7, 0;
	@%p7 bra 	$L__BB0_13;
	setp.eq.s32 	%p8, %r7, 1;
	@%p8 bra 	$L__BB0_11;
	st.local.v2.u32 	[%rd3], {%r1, %r79};
	mov.u64 	%rd22, $str;
	cvta.global.u64 	%rd23, %rd22;
	add.u64 	%rd24, %SP, 0;
	{ // callseq 12, 0
	.param .b64 param0;
	st.param.b64 	[param0], %rd23;
	.param .b64 param1;
	st.param.b64 	[param1], %rd24;
	.param .b32 retval0;
	call.uni (retval0), 
	vprintf, 
	(
	param0, 
	param1
	);
	ld.param.b32 	%r61, [retval0];
	} // callseq 12
	rem.s32 	%r63, %r1, %r12;
	add.s32 	%r64, %r79, %r1;
	sub.s32 	%r65, %r64, %r63;
	mad.lo.s32 	%r66, %r63, %r12, %r79;
	mul.wide.s32 	%rd25, %r65, 8;
	add.s64 	%rd26, %rd2, %rd25;
	ld.global.f64 	%fd53, [%rd26];
	mul.wide.s32 	%rd27, %r66, 8;
	add.s64 	%rd28, %rd1, %rd27;
	ld.global.f64 	%fd54, [%rd28];
	fma.rn.f64 	%fd55, %fd53, %fd54, %fd67;
	add.s32 	%r67, %r79, 1;
	st.local.v2.u32 	[%rd3], {%r1, %r67};
	{ // callseq 13, 0
	.param .b64 param0;
	st.param.b64 	[param0], %rd23;
	.param .b64 param1;
	st.param.b64 	[param1], %rd24;
	.param .b32 retval0;
	call.uni (retval0), 
	vprintf, 
	(
	param0, 
	param1
	);
	ld.param.b32 	%r68, [retval0];
	} // callseq 13
	ld.global.f64 	%fd56, [%rd26+8];
	ld.global.f64 	%fd57, [%rd28+8];
	fma.rn.f64 	%fd67, %fd56, %fd57, %fd55;
	add.s32 	%r79, %r79, 2;
$L__BB0_11:
	and.b32  	%r70, %r12, 1;
	setp.eq.b32 	%p9, %r70, 1;
	not.pred 	%p10, %p9;
	@%p10 bra 	$L__BB0_13;
	st.local.v2.u32 	[%rd3], {%r1, %r79};
	mov.u64 	%rd29, $str;
	cvta.global.u64 	%rd30, %rd29;
	add.u64 	%rd31, %SP, 0;
	{ // callseq 14, 0
	.param .b64 param0;
	st.param.b64 	[param0], %rd30;
	.param .b64 param1;
	st.param.b64 	[param1], %rd31;
	.param .b32 retval0;
	call.uni (retval0), 
	vprintf, 
	(
	param0, 
	param1
	);
	ld.param.b32 	%r71, [retval0];
	} // callseq 14
	rem.s32 	%r73, %r1, %r12;
	add.s32 	%r74, %r79, %r1;
	sub.s32 	%r75, %r74, %r73;
	mad.lo.s32 	%r76, %r73, %r12, %r79;
	mul.wide.s32 	%rd32, %r75, 8;
	add.s64 	%rd33, %rd2, %rd32;
	ld.global.f64 	%fd58, [%rd33];
	mul.wide.s32 	%rd34, %r76, 8;
	add.s64 	%rd35, %rd1, %rd34;
	ld.global.f64 	%fd59, [%rd35];
	fma.rn.f64 	%fd67, %fd58, %fd59, %fd67;
$L__BB0_13:
	ld.param.u64 	%rd39, [_Z14multiplyMatrixPdS_S_iii_param_2];
	cvta.to.global.u64 	%rd36, %rd39;
	mul.wide.s32 	%rd37, %r1, 8;
	add.s64 	%rd38, %rd36, %rd37;
	st.global.f64 	[%rd38], %fd67;
$L__BB0_14:
	ret;

}


// ===== COMPILED SASS (sm_100) =====

	.target	sm_100

	.elftype	@"ET_EXEC"


//--------------------- .note.nv.tkinfo           --------------------------
	.section	.note.nv.tkinfo,"",@"SHT_NOTE"
	.sectionflags	@"SHF_NOTE_NV_TKINFO"
	.tkinfo
        /*0018*/ 	.word	0x00000002
        /*0030*/ 	.string	""
        /*0030*/ 	.string	"ptxas"
        /*0030*/ 	.string	"Cuda compilation tools, release 13.0, V13.0.88"
        /*0030*/ 	.string	"Build cuda_13.0.r13.0/compiler.36424714_0"
        /*0030*/ 	.string	"-arch sm_100 -m 64 "



//--------------------- .note.nv.cuinfo           --------------------------
	.section	.note.nv.cuinfo,"",@"SHT_NOTE"
	.sectionflags	@"SHF_NOTE_NV_CUINFO"
        /*0018*/ 	.short	0x0002
        /*001a*/ 	.short	0x0064
        /*001c*/ 	.short	0x0082
	.zero		2


//--------------------- .nv.info                  --------------------------
	.section	.nv.info,"",@"SHT_CUDA_INFO"
	.align	4


	//----- nvinfo : EIATTR_REGCOUNT
	.align		4
        /*0000*/ 	.byte	0x04, 0x2f
        /*0002*/ 	.short	(.L_2 - .L_1)
	.align		4
.L_1:
        /*0004*/ 	.word	index@(_Z14multiplyMatrixPdS_S_iii)
        /*0008*/ 	.word	0x00000022


	//----- nvinfo : EIATTR_FRAME_SIZE
	.align		4
.L_2:
        /*000c*/ 	.byte	0x04, 0x11
        /*000e*/ 	.short	(.L_4 - .L_3)
	.align		4
.L_3:
        /*0010*/ 	.word	index@(_Z14multiplyMatrixPdS_S_iii)
        /*0014*/ 	.word	0x00000008


	//----- nvinfo : EIATTR_MIN_STACK_SIZE
	.align		4
.L_4:
        /*0018*/ 	.byte	0x04, 0x12
        /*001a*/ 	.short	(.L_6 - .L_5)
	.align		4
.L_5:
        /*001c*/ 	.word	index@(_Z14multiplyMatrixPdS_S_iii)
        /*0020*/ 	.word	0x00000008
.L_6:


//--------------------- .nv.compat                --------------------------
	.section	.nv.compat,"",@"SHT_CUDA_COMPAT_INFO"
	.align	4
        /*0000*/ 	.byte	0x02, 0x09, 0x00, 0x00, 0x02, 0x02, 0x01, 0x00, 0x02, 0x05, 0x05, 0x00, 0x03, 0x07, 0x01, 0x01
        /*0010*/ 	.byte	0x02, 0x03, 0x00, 0x00, 0x02, 0x06, 0x01, 0x00, 0x04, 0x0b, 0x08, 0x00, 0x01, 0x00, 0x00, 0x00
        /*0020*/ 	.byte	0x00, 0x00, 0x00, 0x00


//--------------------- .nv.info._Z14multiplyMatrixPdS_S_iii --------------------------
	.section	.nv.info._Z14multiplyMatrixPdS_S_iii,"",@"SHT_CUDA_INFO"
	.sectionflags	@""
	.align	4


	//----- nvinfo : EIATTR_CUDA_API_VERSION
	.align		4
        /*0000*/ 	.byte	0x04, 0x37
        /*0002*/ 	.short	(.L_8 - .L_7)
.L_7:
        /*0004*/ 	.word	0x00000082


	//----- nvinfo : EIATTR_KPARAM_INFO
	.align		4
.L_8:
        /*0008*/ 	.byte	0x04, 0x17
        /*000a*/ 	.short	(.L_10 - .L_9)
.L_9:
        /*000c*/ 	.word	0x00000000
        /*0010*/ 	.short	0x0005
        /*0012*/ 	.short	0x0020
        /*0014*/ 	.byte	0x00, 0xf0, 0x11, 0x00


	//----- nvinfo : EIATTR_KPARAM_INFO
	.align		4
.L_10:
        /*0018*/ 	.byte	0x04, 0x17
        /*001a*/ 	.short	(.L_12 - .L_11)
.L_11:
        /*001c*/ 	.word	0x00000000
        /*0020*/ 	.short	0x0004
        /*0022*/ 	.short	0x001c
        /*0024*/ 	.byte	0x00, 0xf0, 0x11, 0x00


	//----- nvinfo : EIATTR_KPARAM_INFO
	.align		4
.L_12:
        /*0028*/ 	.byte	0x04, 0x17
        /*002a*/ 	.short	(.L_14 - .L_13)
.L_13:
        /*002c*/ 	.word	0x00000000
        /*0030*/ 	.short	0x0003
        /*0032*/ 	.short	0x0018
        /*0034*/ 	.byte	0x00, 0xf0, 0x11, 0x00


	//----- nvinfo : EIATTR_KPARAM_INFO
	.align		4
.L_14:
        /*0038*/ 	.byte	0x04, 0x17
        /*003a*/ 	.short	(.L_16 - .L_15)
.L_15:
        /*003c*/ 	.word	0x00000000
        /*0040*/ 	.short	0x0002
        /*0042*/ 	.short	0x0010
        /*0044*/ 	.byte	0x00, 0xf5, 0x21, 0x00


	//----- nvinfo : EIATTR_KPARAM_INFO
	.align		4
.L_16:
        /*0048*/ 	.byte	0x04, 0x17
        /*004a*/ 	.short	(.L_18 - .L_17)
.L_17:
        /*004c*/ 	.word	0x00000000
        /*0050*/ 	.short	0x0001
        /*0052*/ 	.short	0x0008
        /*0054*/ 	.byte	0x00, 0xf5, 0x21, 0x00


	//----- nvinfo : EIATTR_KPARAM_INFO
	.align		4
.L_18:
        /*0058*/ 	.byte	0x04, 0x17
        /*005a*/ 	.short	(.L_20 - .L_19)
.L_19:
        /*005c*/ 	.word	0x00000000
        /*0060*/ 	.short	0x0000
        /*0062*/ 	.short	0x0000
        /*0064*/ 	.byte	0x00, 0xf5, 0x21, 0x00


	//----- nvinfo : EIATTR_SPARSE_MMA_MASK
	.align		4
.L_20:
        /*0068*/ 	.byte	0x03, 0x50
        /*006a*/ 	.short	0x0000


	//----- nvinfo : EIATTR_MAXREG_COUNT
	.align		4
        /*006c*/ 	.byte	0x03, 0x1b
        /*006e*/ 	.short	0x00ff


	//----- nvinfo : EIATTR_EXTERNS
	.align		4
        /*0070*/ 	.byte	0x04, 0x0f
        /*0072*/ 	.short	(.L_22 - .L_21)


	//   ....[0]....
	.align		4
.L_21:
        /*0074*/ 	.word	index@(vprintf)


	//----- nvinfo : EIATTR_MERCURY_ISA_VERSION
	.align		4
.L_22:
        /*0078*/ 	.byte	0x03, 0x5f
        /*007a*/ 	.short	0x0101


	//----- nvinfo : EIATTR_VRC_CTA_INIT_COUNT
	.align		4
        /*007c*/ 	.byte	0x02, 0x4a
	.zero		1
	.zero		1


	//----- nvinfo : EIATTR_SYSCALL_OFFSETS
	.align		4
        /*0080*/ 	.byte	0x04, 0x46
        /*0082*/ 	.short	(.L_24 - .L_23)


	//   ....[0]....
.L_23:
        /*0084*/ 	.word	0x000003a0


	//   ....[1]....
        /*0088*/ 	.word	0x000004e0


	//   ....[2]....
        /*008c*/ 	.word	0x000005d0


	//   ....[3]....
        /*0090*/ 	.word	0x000006b0


	//   ....[4]....
        /*0094*/ 	.word	0x00000790


	//   ....[5]....
        /*0098*/ 	.word	0x00000870


	//   ....[6]....
        /*009c*/ 	.word	0x00000950


	//   ....[7]....
        /*00a0*/ 	.word	0x00000a30


	//   ....[8]....
        /*00a4*/ 	.word	0x00000bb0


	//   ....[9]....
        /*00a8*/ 	.word	0x00000e70


	//   ....[10]....
        /*00ac*/ 	.word	0x00000f50


	//   ....[11]....
        /*00b0*/ 	.word	0x00001030


	//   ....[12]....
        /*00b4*/ 	.word	0x00001160


	//   ....[13]....
        /*00b8*/ 	.word	0x00001420


	//   ....[14]....
        /*00bc*/ 	.word	0x00001550


	//----- nvinfo : EIATTR_EXIT_INSTR_OFFSETS
	.align		4
.L_24:
        /*00c0*/ 	.byte	0x04, 0x1c
        /*00c2*/ 	.short	(.L_26 - .L_25)


	//   ....[0]....
.L_25:
        /*00c4*/ 	.word	0x000000c0


	//   ....[1]....
        /*00c8*/ 	.word	0x000017a0


	//----- nvinfo : EIATTR_CRS_STACK_SIZE
	.align		4
.L_26:
        /*00cc*/ 	.byte	0x04, 0x1e
        /*00ce*/ 	.short	(.L_28 - .L_27)
.L_27:
        /*00d0*/ 	.word	0x00000000


	//----- nvinfo : EIATTR_CBANK_PARAM_SIZE
	.align		4
.L_28:
        /*00d4*/ 	.byte	0x03, 0x19
        /*00d6*/ 	.short	0x0024


	//----- nvinfo : EIATTR_PARAM_CBANK
	.align		4
        /*00d8*/ 	.byte	0x04, 0x0a
        /*00da*/ 	.short	(.L_30 - .L_29)
	.align		4
.L_29:
        /*00dc*/ 	.word	index@(.nv.constant0._Z14multiplyMatrixPdS_S_iii)
        /*00e0*/ 	.short	0x0380
        /*00e2*/ 	.short	0x0024


	//----- nvinfo : EIATTR_SW_WAR
	.align		4
.L_30:
        /*00e4*/ 	.byte	0x04, 0x36
        /*00e6*/ 	.short	(.L_32 - .L_31)
.L_31:
        /*00e8*/ 	.word	0x00000008
.L_32:


//--------------------- .nv.callgraph             --------------------------
	.section	.nv.callgraph,"",@"SHT_CUDA_CALLGRAPH"
	.align	4
	.sectionentsize	8
	.align		4
        /*0000*/ 	.word	0x00000000
	.align		4
        /*0004*/ 	.word	0xffffffff
	.align		4
        /*0008*/ 	.word	index@(_Z14multiplyMatrixPdS_S_iii)
	.align		4
        /*000c*/ 	.word	index@(vprintf)
	.align		4
        /*0010*/ 	.word	0x00000000
	.align		4
        /*0014*/ 	.word	0xfffffffe
	.align		4
        /*0018*/ 	.word	0x00000000
	.align		4
        /*001c*/ 	.word	0xfffffffd
	.align		4
        /*0020*/ 	.word	0x00000000
	.align		4
        /*0024*/ 	.word	0xfffffffc


//--------------------- .nv.constant4             --------------------------
	.section	.nv.constant4,"a",@progbits
	.align	8
	.align		8
.nv.constant4:
        /*0000*/ 	.dword	vprintf
	.align		8
        /*0008*/ 	.dword	$str


//--------------------- .text._Z14multiplyMatrixPdS_S_iii --------------------------
	.section	.text._Z14multiplyMatrixPdS_S_iii,"ax",@progbits
	.align	128
        .global         _Z14multiplyMatrixPdS_S_iii
        .type           _Z14multiplyMatrixPdS_S_iii,@function
        .size           _Z14multiplyMatrixPdS_S_iii,(.L_x_21 - _Z14multiplyMatrixPdS_S_iii)
        .other          _Z14multiplyMatrixPdS_S_iii,@"STO_CUDA_ENTRY STV_DEFAULT"
_Z14multiplyMatrixPdS_S_iii:
.text._Z14multiplyMatrixPdS_S_iii:
[----:B------:R-:W0:Y:S01]  /*0000*/  LDC R1, c[0x0][0x37c] ;  /* 0x0000df00ff017b82 */ /* 0x000e220000000800 */
[----:B------:R-:W1:Y:S01]  /*0010*/  S2R R22, SR_CTAID.X ;  /* 0x0000000000167919 */ /* 0x000e620000002500 */
[----:B------:R-:W2:Y:S01]  /*0020*/  LDCU UR5, c[0x0][0x2fc] ;  /* 0x00005f80ff0577ac */ /* 0x000ea20008000800 */
[----:B0-----:R-:W-:Y:S01]  /*0030*/  VIADD R1, R1, 0xfffffff8 ;  /* 0xfffffff801017836 */ /* 0x001fe20000000000 */
[----:B------:R-:W1:Y:S01]  /*0040*/  S2R R3, SR_TID.X ;  /* 0x0000000000037919 */ /* 0x000e620000002100 */
[----:B------:R-:W1:Y:S01]  /*0050*/  LDCU UR6, c[0x0][0x360] ;  /* 0x00006c00ff0677ac */ /* 0x000e620008000800 */
[----:B------:R-:W0:Y:S01]  /*0060*/  LDCU UR7, c[0x0][0x3a0] ;  /* 0x00007400ff0777ac */ /* 0x000e220008000800 */
[----:B------:R-:W3:Y:S02]  /*0070*/  LDCU UR4, c[0x0][0x2f8] ;  /* 0x00005f00ff0477ac */ /* 0x000ee40008000800 */
[----:B---3--:R-:W-:Y:S01]  /*0080*/  IADD3 R24, P1, PT, R1, UR4, RZ ;  /* 0x0000000401187c10 */ /* 0x008fe2000ff3e0ff */
[----:B-1----:R-:W-:-:S04]  /*0090*/  IMAD R22, R22, UR6, R3 ;  /* 0x0000000616167c24 */ /* 0x002fc8000f8e0203 */
[----:B--2---:R-:W-:Y:S01]  /*00a0*/  IMAD.X R2, RZ, RZ, UR5, P1 ;  /* 0x00000005ff027e24 */ /* 0x004fe200088e06ff */
[----:B0-----:R-:W-:-:S13]  /*00b0*/  ISETP.GE.AND P0, PT, R22, UR7, PT ;  /* 0x0000000716007c0c */ /* 0x001fda000bf06270 */
[----:B------:R-:W-:Y:S05]  /*00c0*/  @P0 EXIT ;  /* 0x000000000000094d */ /* 0x000fea0003800000 */
[----:B------:R-:W0:Y:S01]  /*00d0*/  LDC R3, c[0x0][0x398] ;  /* 0x0000e600ff037b82 */ /* 0x000e220000000800 */
[----:B------:R-:W1:Y:S01]  /*00e0*/  LDCU.64 UR36, c[0x0][0x358] ;  /* 0x00006b00ff2477ac */ /* 0x000e620008000a00 */
[----:B------:R-:W-:Y:S02]  /*00f0*/  CS2R R30, SRZ ;  /* 0x00000000001e7805 */ /* 0x000fe4000001ff00 */
[----:B0-----:R-:W-:-:S13]  /*0100*/  ISETP.GE.AND P0, PT, R3, 0x1, PT ;  /* 0x000000010300780c */ /* 0x001fda0003f06270 */
[----:B-1----:R-:W-:Y:S05]  /*0110*/  @!P0 BRA `(.L_x_0) ;  /* 0x0000001400948947 */ /* 0x002fea0003800000 */
[C---:B------:R-:W-:Y:S01]  /*0120*/  ISETP.GE.U32.AND P0, PT, R3.reuse, 0x8, PT ;  /* 0x000000080300780c */ /* 0x040fe20003f06070 */
[----:B------:R-:W-:Y:S01]  /*0130*/  HFMA2 R19, -RZ, RZ, 0, 0 ;  /* 0x00000000ff137431 */ /* 0x000fe200000001ff */
[----:B------:R-:W-:Y:S02]  /*0140*/  LOP3.LUT R25, R3, 0x7, RZ, 0xc0, !PT ;  /* 0x0000000703197812 */ /* 0x000fe400078ec0ff */
[----:B------:R-:W-:-:S09]  /*0150*/  CS2R R30, SRZ ;  /* 0x00000000001e7805 */ /* 0x000fd2000001ff00 */
[----:B------:R-:W-:Y:S05]  /*0160*/  @!P0 BRA `(.L_x_1) ;  /* 0x0000000800508947 */ /* 0x000fea0003800000 */
[----:B------:R-:W-:Y:S01]  /*0170*/  IABS R7, R3 ;  /* 0x0000000300077213 */ /* 0x000fe20000000000 */
[----:B------:R-:W-:Y:S01]  /*0180*/  BSSY.RECONVERGENT B6, `(.L_x_1) ;  /* 0x0000092000067945 */ /* 0x000fe20003800200 */
[----:B------:R-:W-:Y:S02]  /*0190*/  IABS R26, R22 ;  /* 0x00000016001a7213 */ /* 0x000fe40000000000 */
[----:B------:R-:W-:Y:S01]  /*01a0*/  CS2R R30, SRZ ;  /* 0x00000000001e7805 */ /* 0x000fe2000001ff00 */
[----:B------:R-:W0:Y:S01]  /*01b0*/  I2F.RP R0, R7 ;  /* 0x0000000700007306 */ /* 0x000e220000209400 */
[----:B------:R-:W-:Y:S01]  /*01c0*/  ISETP.GE.AND P2, PT, R22, RZ, PT ;  /* 0x000000ff1600720c */ /* 0x000fe20003f46270 */
[----:B------:R-:W-:Y:S01]  /*01d0*/  IMAD.MOV.U32 R23, RZ, RZ, RZ ;  /* 0x000000ffff177224 */ /* 0x000fe200078e00ff */
[----:B------:R-:W-:Y:S01]  /*01e0*/  LOP3.LUT R19, R3, 0x7ffffff8, RZ, 0xc0, !PT ;  /* 0x7ffffff803137812 */ /* 0x000fe200078ec0ff */
[----:B------:R-:W1:Y:S04]  /*01f0*/  LDCU UR38, c[0x0][0x398] ;  /* 0x00007300ff2677ac */ /* 0x000e680008000800 */
[----:B0-----:R-:W0:Y:S02]  /*0200*/  MUFU.RCP R0, R0 ;  /* 0x0000000000007308 */ /* 0x001e240000001000 */
[----:B0-----:R-:W-:-:S06]  /*0210*/  VIADD R4, R0, 0xffffffe ;  /* 0x0ffffffe00047836 */ /* 0x001fcc0000000000 */
[----:B------:R0:W2:Y:S02]  /*0220*/  F2I.FTZ.U32.TRUNC.NTZ R5, R4 ;  /* 0x0000000400057305 */ /* 0x0000a4000021f000 */
[----:B0-----:R-:W-:Y:S01]  /*0230*/  MOV R4, RZ ;  /* 0x000000ff00047202 */ /* 0x001fe20000000f00 */
[----:B--2---:R-:W-:-:S04]  /*0240*/  IMAD.MOV R6, RZ, RZ, -R5 ;  /* 0x000000ffff067224 */ /* 0x004fc800078e0a05 */
[----:B------:R-:W-:-:S04]  /*0250*/  IMAD R9, R6, R7, RZ ;  /* 0x0000000706097224 */ /* 0x000fc800078e02ff */
[----:B------:R-:W-:-:S06]  /*0260*/  IMAD.HI.U32 R5, R5, R9, R4 ;  /* 0x0000000905057227 */ /* 0x000fcc00078e0004 */
[----:B------:R-:W-:-:S04]  /*0270*/  IMAD.HI.U32 R5, R5, R26, RZ ;  /* 0x0000001a05057227 */ /* 0x000fc800078e00ff */
[----:B------:R-:W-:-:S04]  /*0280*/  IMAD.MOV R5, RZ, RZ, -R5 ;  /* 0x000000ffff057224 */ /* 0x000fc800078e0a05 */
[----:B------:R-:W-:-:S05]  /*0290*/  IMAD R26, R7, R5, R26 ;  /* 0x00000005071a7224 */ /* 0x000fca00078e021a */
[----:B------:R-:W-:-:S13]  /*02a0*/  ISETP.GT.U32.AND P0, PT, R7, R26, PT ;  /* 0x0000001a0700720c */ /* 0x000fda0003f04070 */
[----:B------:R-:W-:Y:S01]  /*02b0*/  @!P0 IMAD.IADD R26, R26, 0x1, -R7 ;  /* 0x000000011a1a8824 */ /* 0x000fe200078e0a07 */
[----:B------:R-:W-:-:S04]  /*02c0*/  ISETP.NE.AND P0, PT, R3, RZ, PT ;  /* 0x000000ff0300720c */ /* 0x000fc80003f05270 */
[----:B------:R-:W-:-:S13]  /*02d0*/  ISETP.GT.U32.AND P1, PT, R7, R26, PT ;  /* 0x0000001a0700720c */ /* 0x000fda0003f24070 */
[----:B------:R-:W-:-:S05]  /*02e0*/  @!P1 IADD3 R26, PT, PT, R26, -R7, RZ ;  /* 0x800000071a1a9210 */ /* 0x000fca0007ffe0ff */
[----:B------:R-:W-:Y:S01]  /*02f0*/  @!P2 IMAD.MOV R26, RZ, RZ, -R26 ;  /* 0x000000ffff1aa224 */ /* 0x000fe200078e0a1a */
[----:B-1----:R-:W-:-:S07]  /*0300*/  @!P0 LOP3.LUT R26, RZ, R3, RZ, 0x33, !PT ;  /* 0x00000003ff1a8212 */ /* 0x002fce00078e33ff */
.L_x_10:
[----:B------:R-:W-:Y:S01]  /*0310*/  MOV R18, 0x0 ;  /* 0x0000000000127802 */ /* 0x000fe20000000f00 */
[----:B------:R0:W-:Y:S01]  /*0320*/  STL.64 [R1], R22 ;  /* 0x0000001601007387 */ /* 0x0001e20000100a00 */
[----:B------:R-:W1:Y:S01]  /*0330*/  LDCU.64 UR4, c[0x4][0x8] ;  /* 0x01000100ff0477ac */ /* 0x000e620008000a00 */
[----:B------:R-:W-:Y:S01]  /*0340*/  IMAD.MOV.U32 R6, RZ, RZ, R24 ;  /* 0x000000ffff067224 */ /* 0x000fe200078e0018 */
[----:B------:R0:W2:Y:S01]  /*0350*/  LDC.64 R8, c[0x4][R18] ;  /* 0x0100000012087b82 */ /* 0x0000a20000000a00 */
[----:B------:R-:W-:Y:S02]  /*0360*/  MOV R7, R2 ;  /* 0x0000000200077202 */ /* 0x000fe40000000f00 */
[----:B-1----:R-:W-:Y:S01]  /*0370*/  MOV R4, UR4 ;  /* 0x0000000400047c02 */ /* 0x002fe20008000f00 */
[----:B0-----:R-:W-:-:S07]  /*0380*/  IMAD.U32 R5, RZ, RZ, UR5 ;  /* 0x00000005ff057e24 */ /* 0x001fce000f8e00ff */
[----:B------:R-:W-:-:S07]  /*0390*/  LEPC R20, `(.L_x_2) ;  /* 0x000000001014794e */ /* 0x000fce0000000000 */
[----:B--2---:R-:W-:Y:S05]  /*03a0*/  CALL.ABS.NOINC R8 ;  /* 0x0000000008007343 */ /* 0x004fea0003c00000 */
.L_x_2:
[----:B------:R-:W0:Y:S01]  /*03b0*/  LDC.64 R28, c[0x0][0x380] ;  /* 0x0000e000ff1c7b82 */ /* 0x000e220000000a00 */
[C-C-:B------:R-:W-:Y:S01]  /*03c0*/  IADD3 R3, PT, PT, -R26.reuse, R22, R23.reuse ;  /* 0x000000161a037210 */ /* 0x140fe20007ffe117 */
[----:B------:R-:W-:Y:S01]  /*03d0*/  IMAD R5, R26, UR38, R23 ;  /* 0x000000261a057c24 */ /* 0x000fe2000f8e0217 */
[----:B------:R-:W1:Y:S05]  /*03e0*/  LDCU.64 UR4, c[0x4][0x8] ;  /* 0x01000100ff0477ac */ /* 0x000e6a0008000a00 */
[----:B------:R-:W2:Y:S01]  /*03f0*/  LDC.64 R16, c[0x0][0x388] ;  /* 0x0000e200ff107b82 */ /* 0x000ea20000000a00 */
[----:B0-----:R-:W-:-:S04]  /*0400*/  IMAD.WIDE R28, R3, 0x8, R28 ;  /* 0x00000008031c7825 */ /* 0x001fc800078e021c */
[----:B--2---:R-:W-:Y:S02]  /*0410*/  IMAD.WIDE R16, R5, 0x8, R16 ;  /* 0x0000000805107825 */ /* 0x004fe400078e0210 */
[----:B------:R-:W2:Y:S04]  /*0420*/  LDG.E.64 R4, desc[UR36][R28.64] ;  /* 0x000000241c047981 */ /* 0x000ea8000c1e1b00 */
[----:B------:R-:W2:Y:S01]  /*0430*/  LDG.E.64 R6, desc[UR36][R16.64] ;  /* 0x0000002410067981 */ /* 0x000ea2000c1e1b00 */
[----:B------:R-:W-:Y:S01]  /*0440*/  VIADD R11, R23, 0x1 ;  /* 0x00000001170b7836 */ /* 0x000fe20000000000 */
[----:B------:R0:W3:Y:S01]  /*0450*/  LDC.64 R8, c[0x4][R18] ;  /* 0x0100000012087b82 */ /* 0x0000e20000000a00 */
[----:B------:R-:W-:-:S05]  /*0460*/  IMAD.MOV.U32 R10, RZ, RZ, R22 ;  /* 0x000000ffff0a7224 */ /* 0x000fca00078e0016 */
[----:B------:R0:W-:Y:S01]  /*0470*/  STL.64 [R1], R10 ;  /* 0x0000000a01007387 */ /* 0x0001e20000100a00 */
[----:B--2---:R-:W-:Y:S01]  /*0480*/  DFMA R30, R4, R6, R30 ;  /* 0x00000006041e722b */ /* 0x004fe2000000001e */
[----:B-1----:R-:W-:Y:S01]  /*0490*/  MOV R4, UR4 ;  /* 0x0000000400047c02 */ /* 0x002fe20008000f00 */
[----:B------:R-:W-:Y:S01]  /*04a0*/  IMAD.U32 R5, RZ, RZ, UR5 ;  /* 0x00000005ff057e24 */ /* 0x000fe2000f8e00ff */
[----:B------:R-:W-:Y:S01]  /*04b0*/  MOV R7, R2 ;  /* 0x0000000200077202 */ /* 0x000fe20000000f00 */
[----:B0--3--:R-:W-:-:S07]  /*04c0*/  IMAD.MOV.U32 R6, RZ, RZ, R24 ;  /* 0x000000ffff067224 */ /* 0x009fce00078e0018 */
[----:B------:R-:W-:-:S07]  /*04d0*/  LEPC R20, `(.L_x_3) ;  /* 0x000000001014794e */ /* 0x000fce0000000000 */
[----:B------:R-:W-:Y:S05]  /*04e0*/  CALL.ABS.NOINC R8 ;  /* 0x0000000008007343 */ /* 0x000fea0003c00000 */
.L_x_3:
[----:B------:R-:W2:Y:S04]  /*04f0*/  LDG.E.64 R4, desc[UR36][R28.64+0x8] ;  /* 0x000008241c047981 */ /* 0x000ea8000c1e1b00 */
[----:B------:R-:W2:Y:S01]  /*0500*/  LDG.E.64 R6, desc[UR36][R16.64+0x8] ;  /* 0x0000082410067981 */ /* 0x000ea2000c1e1b00 */
[----:B------:R-:W-:Y:S01]  /*0510*/  VIADD R11, R23, 0x2 ;  /* 0x00000002170b7836 */ /* 0x000fe20000000000 */
[----:B------:R-:W-:Y:S01]  /*0520*/  MOV R18, 0x0 ;  /* 0x0000000000127802 */ /* 0x000fe20000000f00 */
[----:B------:R-:W-:Y:S01]  /*0530*/  IMAD.MOV.U32 R10, RZ, RZ, R22 ;  /* 0x000000ffff0a7224 */ /* 0x000fe200078e0016 */
[----:B------:R-:W0:Y:S02]  /*0540*/  LDCU.64 UR4, c[0x4][0x8] ;  /* 0x01000100ff0477ac */ /* 0x000e240008000a00 */
[----:B------:R1:W3:Y:S02]  /*0550*/  LDC.64 R8, c[0x4][R18] ;  /* 0x0100000012087b82 */ /* 0x0002e40000000a00 */
[----:B------:R1:W-:Y:S01]  /*0560*/  STL.64 [R1], R10 ;  /* 0x0000000a01007387 */ /* 0x0003e20000100a00 */
[----:B--2---:R-:W-:Y:S01]  /*0570*/  DFMA R30, R4, R6, R30 ;  /* 0x00000006041e722b */ /* 0x004fe2000000001e */
[----:B0-----:R-:W-:Y:S01]  /*0580*/  MOV R4, UR4 ;  /* 0x0000000400047c02 */ /* 0x001fe20008000f00 */
[----:B------:R-:W-:Y:S01]  /*0590*/  IMAD.U32 R5, RZ, RZ, UR5 ;  /* 0x00000005ff057e24 */ /* 0x000fe2000f8e00ff */
[----:B------:R-:W-:Y:S01]  /*05a0*/  MOV R7, R2 ;  /* 0x0000000200077202 */ /* 0x000fe20000000f00 */
[----:B-1-3--:R-:W-:-:S07]  /*05b0*/  IMAD.MOV.U32 R6, RZ, RZ, R24 ;  /* 0x000000ffff067224 */ /* 0x00afce00078e0018 */
[----:B------:R-:W-:-:S07]  /*05c0*/  LEPC R20, `(.L_x_4) ;  /* 0x000000001014794e */ /* 0x000fce0000000000 */
[----:B------:R-:W-:Y:S05]  /*05d0*/  CALL.ABS.NOINC R8 ;  /* 0x0000000008007343 */ /* 0x000fea0003c00000 */
.L_x_4:
[----:B------:R-:W2:Y:S04]  /*05e0*/  LDG.E.64 R4, desc[UR36][R28.64+0x10] ;  /* 0x000010241c047981 */ /* 0x000ea8000c1e1b00 */
[----:B------:R-:W2:Y:S01]  /*05f0*/  LDG.E.64 R6, desc[UR36][R16.64+0x10] ;  /* 0x0000102410067981 */ /* 0x000ea2000c1e1b00 */
[----:B------:R-:W-:Y:S01]  /*0600*/  VIADD R11, R23, 0x3 ;  /* 0x00000003170b7836 */ /* 0x000fe20000000000 */
[----:B------:R0:W1:Y:S01]  /*0610*/  LDC.64 R8, c[0x4][R18] ;  /* 0x0100000012087b82 */ /* 0x0000620000000a00 */
[----:B------:R-:W-:Y:S01]  /*0620*/  IMAD.MOV.U32 R10, RZ, RZ, R22 ;  /* 0x000000ffff0a7224 */ /* 0x000fe200078e0016 */
[----:B------:R-:W3:Y:S04]  /*0630*/  LDCU.64 UR4, c[0x4][0x8] ;  /* 0x01000100ff0477ac */ /* 0x000ee80008000a00 */
[----:B------:R0:W-:Y:S01]  /*0640*/  STL.64 [R1], R10 ;  /* 0x0000000a01007387 */ /* 0x0001e20000100a00 */
[----:B--2---:R-:W-:Y:S01]  /*0650*/  DFMA R30, R4, R6, R30 ;  /* 0x00000006041e722b */ /* 0x004fe2000000001e */
[----:B---3--:R-:W-:Y:S01]  /*0660*/  MOV R4, UR4 ;  /* 0x0000000400047c02 */ /* 0x008fe20008000f00 */
[----:B------:R-:W-:Y:S01]  /*0670*/  IMAD.U32 R5, RZ, RZ, UR5 ;  /* 0x00000005ff057e24 */ /* 0x000fe2000f8e00ff */
[----:B------:R-:W-:Y:S01]  /*0680*/  MOV R7, R2 ;  /* 0x0000000200077202 */ /* 0x000fe20000000f00 */
[----:B01----:R-:W-:-:S07]  /*0690*/  IMAD.MOV.U32 R6, RZ, RZ, R24 ;  /* 0x000000ffff067224 */ /* 0x003fce00078e0018 */
[----:B------:R-:W-:-:S07]  /*06a0*/  LEPC R20, `(.L_x_5) ;  /* 0x000000001014794e */ /* 0x000fce0000000000 */
[----:B------:R-:W-:Y:S05]  /*06b0*/  CALL.ABS.NOINC R8 ;  /* 0x0000000008007343 */ /* 0x000fea0003c00000 */
.L_x_5:
        /* <DEDUP_REMOVED lines=14> */
.L_x_6:
        /* <DEDUP_REMOVED lines=14> */
.L_x_7:
        /* <DEDUP_REMOVED lines=14> */
.L_x_8:
        /* <DEDUP_REMOVED lines=14> */
.L_x_9:
[----:B------:R-:W2:Y:S04]  /*0a40*/  LDG.E.64 R28, desc[UR36][R28.64+0x38] ;  /* 0x000038241c1c7981 */ /* 0x000ea8000c1e1b00 */
[----:B------:R-:W2:Y:S01]  /*0a50*/  LDG.E.64 R16, desc[UR36][R16.64+0x38] ;  /* 0x0000382410107981 */ /* 0x000ea2000c1e1b00 */
[----:B------:R-:W-:-:S05]  /*0a60*/  VIADD R23, R23, 0x8 ;  /* 0x0000000817177836 */ /* 0x000fca0000000000 */
[----:B------:R-:W-:Y:S01]  /*0a70*/  ISETP.NE.AND P0, PT, R23, R19, PT ;  /* 0x000000131700720c */ /* 0x000fe20003f05270 */
[----:B--2---:R-:W-:-:S12]  /*0a80*/  DFMA R30, R28, R16, R30 ;  /* 0x000000101c1e722b */ /* 0x004fd8000000001e */
[----:B------:R-:W-:Y:S05]  /*0a90*/  @P0 BRA `(.L_x_10) ;  /* 0xfffffff8001c0947 */ /* 0x000fea000383ffff */
[----:B------:R-:W-:Y:S05]  /*0aa0*/  BSYNC.RECONVERGENT B6 ;  /* 0x0000000000067941 */ /* 0x000fea0003800200 */
.L_x_1:
[----:B------:R-:W-:-:S13]  /*0ab0*/  ISETP.NE.AND P0, PT, R25, RZ, PT ;  /* 0x000000ff1900720c */ /* 0x000fda0003f05270 */
[----:B------:R-:W-:Y:S05]  /*0ac0*/  @!P0 BRA `(.L_x_0) ;  /* 0x0000000c00288947 */ /* 0x000fea0003800000 */
[----:B------:R-:W0:Y:S01]  /*0ad0*/  LDC R23, c[0x0][0x398] ;  /* 0x0000e600ff177b82 */ /* 0x000e220000000800 */
[----:B------:R-:W-:Y:S02]  /*0ae0*/  ISETP.GE.U32.AND P0, PT, R25, 0x4, PT ;  /* 0x000000041900780c */ /* 0x000fe40003f06070 */
[----:B0-----:R-:W-:-:S11]  /*0af0*/  LOP3.LUT R23, R23, 0x3, RZ, 0xc0, !PT ;  /* 0x0000000317177812 */ /* 0x001fd600078ec0ff */
[----:B------:R-:W-:Y:S05]  /*0b00*/  @!P0 BRA `(.L_x_11) ;  /* 0x00000004005c8947 */ /* 0x000fea0003800000 */
[----:B------:R-:W-:Y:S01]  /*0b10*/  IMAD.MOV.U32 R18, RZ, RZ, R22 ;  /* 0x000000ffff127224 */ /* 0x000fe200078e0016 */
[----:B------:R-:W-:Y:S01]  /*0b20*/  MOV R0, 0x0 ;  /* 0x0000000000007802 */ /* 0x000fe20000000f00 */
[----:B------:R-:W0:Y:S01]  /*0b30*/  LDCU.64 UR4, c[0x4][0x8] ;  /* 0x01000100ff0477ac */ /* 0x000e220008000a00 */
[----:B------:R-:W-:Y:S01]  /*0b40*/  IMAD.MOV.U32 R6, RZ, RZ, R24 ;  /* 0x000000ffff067224 */ /* 0x000fe200078e0018 */
[----:B------:R-:W-:Y:S01]  /*0b50*/  MOV R7, R2 ;  /* 0x0000000200077202 */ /* 0x000fe20000000f00 */
[----:B------:R1:W-:Y:S01]  /*0b60*/  STL.64 [R1], R18 ;  /* 0x0000001201007387 */ /* 0x0003e20000100a00 */
[----:B------:R1:W2:Y:S01]  /*0b70*/  LDC.64 R8, c[0x4][R0] ;  /* 0x0100000000087b82 */ /* 0x0002a20000000a00 */
[----:B0-----:R-:W-:Y:S01]  /*0b80*/  MOV R4, UR4 ;  /* 0x0000000400047c02 */ /* 0x001fe20008000f00 */
[----:B-1----:R-:W-:-:S07]  /*0b90*/  IMAD.U32 R5, RZ, RZ, UR5 ;  /* 0x00000005ff057e24 */ /* 0x002fce000f8e00ff */
[----:B------:R-:W-:-:S07]  /*0ba0*/  LEPC R20, `(.L_x_12) ;  /* 0x000000001014794e */ /* 0x000fce0000000000 */
[----:B--2---:R-:W-:Y:S05]  /*0bb0*/  CALL.ABS.NOINC R8 ;  /* 0x0000000008007343 */ /* 0x004fea0003c00000 */
.L_x_12:
[----:B------:R-:W0:Y:S01]  /*0bc0*/  LDC R0, c[0x0][0x398] ;  /* 0x0000e600ff007b82 */ /* 0x000e220000000800 */
[----:B------:R-:W-:-:S07]  /*0bd0*/  ISETP.GE.AND P1, PT, R22, RZ, PT ;  /* 0x000000ff1600720c */ /* 0x000fce0003f26270 */
[----:B------:R-:W1:Y:S08]  /*0be0*/  LDC.64 R26, c[0x0][0x380] ;  /* 0x0000e000ff1a7b82 */ /* 0x000e700000000a00 */
[----:B------:R-:W2:Y:S01]  /*0bf0*/  LDC.64 R16, c[0x0][0x388] ;  /* 0x0000e200ff107b82 */ /* 0x000ea20000000a00 */
[----:B------:R-:W-:Y:S01]  /*0c00*/  IADD3 R11, PT, PT, R19, 0x1, RZ ;  /* 0x00000001130b7810 */ /* 0x000fe20007ffe0ff */
[----:B------:R-:W-:Y:S01]  /*0c10*/  IMAD.MOV.U32 R10, RZ, RZ, R22 ;  /* 0x000000ffff0a7224 */ /* 0x000fe200078e0016 */
[----:B------:R-:W-:Y:S01]  /*0c20*/  MOV R18, 0x0 ;  /* 0x0000000000127802 */ /* 0x000fe20000000f00 */
[----:B------:R-:W3:Y:S01]  /*0c30*/  LDCU.64 UR4, c[0x4][0x8] ;  /* 0x01000100ff0477ac */ /* 0x000ee20008000a00 */
[----:B0-----:R-:W-:-:S02]  /*0c40*/  IABS R3, R0 ;  /* 0x0000000000037213 */ /* 0x001fc40000000000 */
[----:B------:R-:W-:Y:S02]  /*0c50*/  ISETP.NE.AND P2, PT, R0, RZ, PT ;  /* 0x000000ff0000720c */ /* 0x000fe40003f45270 */
[----:B------:R-:W0:Y:S08]  /*0c60*/  I2F.RP R6, R3 ;  /* 0x0000000300067306 */ /* 0x000e300000209400 */
[----:B0-----:R-:W0:Y:S02]  /*0c70*/  MUFU.RCP R6, R6 ;  /* 0x0000000600067308 */ /* 0x001e240000001000 */
[----:B0-----:R-:W-:-:S06]  /*0c80*/  VIADD R4, R6, 0xffffffe ;  /* 0x0ffffffe06047836 */ /* 0x001fcc0000000000 */
[----:B------:R0:W4:Y:S02]  /*0c90*/  F2I.FTZ.U32.TRUNC.NTZ R5, R4 ;  /* 0x0000000400057305 */ /* 0x000124000021f000 */
[----:B0-----:R-:W-:Y:S02]  /*0ca0*/  HFMA2 R4, -RZ, RZ, 0, 0 ;  /* 0x00000000ff047431 */ /* 0x001fe400000001ff */
[----:B----4-:R-:W-:-:S04]  /*0cb0*/  IMAD.MOV R8, RZ, RZ, -R5 ;  /* 0x000000ffff087224 */ /* 0x010fc800078e0a05 */
[----:B------:R-:W-:Y:S01]  /*0cc0*/  IMAD R7, R8, R3, RZ ;  /* 0x0000000308077224 */ /* 0x000fe200078e02ff */
[----:B------:R-:W-:-:S03]  /*0cd0*/  IABS R8, R22 ;  /* 0x0000001600087213 */ /* 0x000fc60000000000 */
[----:B------:R-:W-:-:S06]  /*0ce0*/  IMAD.HI.U32 R7, R5, R7, R4 ;  /* 0x0000000705077227 */ /* 0x000fcc00078e0004 */
[----:B------:R-:W-:-:S04]  /*0cf0*/  IMAD.HI.U32 R7, R7, R8, RZ ;  /* 0x0000000807077227 */ /* 0x000fc800078e00ff */
[----:B------:R-:W-:-:S04]  /*0d00*/  IMAD.MOV R7, RZ, RZ, -R7 ;  /* 0x000000ffff077224 */ /* 0x000fc800078e0a07 */
[----:B------:R-:W-:-:S05]  /*0d10*/  IMAD R8, R3, R7, R8 ;  /* 0x0000000703087224 */ /* 0x000fca00078e0208 */
[----:B------:R-:W-:-:S13]  /*0d20*/  ISETP.GT.U32.AND P0, PT, R3, R8, PT ;  /* 0x000000080300720c */ /* 0x000fda0003f04070 */
[----:B------:R-:W-:-:S05]  /*0d30*/  @!P0 IMAD.IADD R8, R8, 0x1, -R3 ;  /* 0x0000000108088824 */ /* 0x000fca00078e0a03 */
[----:B------:R-:W-:-:S13]  /*0d40*/  ISETP.GT.U32.AND P0, PT, R3, R8, PT ;  /* 0x000000080300720c */ /* 0x000fda0003f04070 */
[----:B------:R-:W-:-:S05]  /*0d50*/  @!P0 IADD3 R8, PT, PT, R8, -R3, RZ ;  /* 0x8000000308088210 */ /* 0x000fca0007ffe0ff */
[----:B------:R-:W-:-:S04]  /*0d60*/  IMAD.MOV.U32 R3, RZ, RZ, R8 ;  /* 0x000000ffff037224 */ /* 0x000fc800078e0008 */
[----:B------:R-:W-:Y:S01]  /*0d70*/  @!P1 IMAD.MOV R3, RZ, RZ, -R3 ;  /* 0x000000ffff039224 */ /* 0x000fe200078e0a03 */
[----:B------:R-:W-:-:S04]  /*0d80*/  @!P2 LOP3.LUT R3, RZ, R0, RZ, 0x33, !PT ;  /* 0x00000000ff03a212 */ /* 0x000fc800078e33ff */
[C---:B------:R-:W-:Y:S01]  /*0d90*/  IADD3 R5, PT, PT, -R3.reuse, R19, R22 ;  /* 0x0000001303057210 */ /* 0x040fe20007ffe116 */
[----:B------:R-:W-:-:S04]  /*0da0*/  IMAD R3, R3, R0, R19 ;  /* 0x0000000003037224 */ /* 0x000fc800078e0213 */
[----:B-1----:R-:W-:-:S04]  /*0db0*/  IMAD.WIDE R26, R5, 0x8, R26 ;  /* 0x00000008051a7825 */ /* 0x002fc800078e021a */
[----:B--2---:R-:W-:Y:S01]  /*0dc0*/  IMAD.WIDE R16, R3, 0x8, R16 ;  /* 0x0000000803107825 */ /* 0x004fe200078e0210 */
[----:B------:R-:W2:Y:S04]  /*0dd0*/  LDG.E.64 R28, desc[UR36][R26.64] ;  /* 0x000000241a1c7981 */ /* 0x000ea8000c1e1b00 */
[----:B------:R-:W2:Y:S01]  /*0de0*/  LDG.E.64 R4, desc[UR36][R16.64] ;  /* 0x0000002410047981 */ /* 0x000ea2000c1e1b00 */
[----:B------:R0:W1:Y:S01]  /*0df0*/  LDC.64 R8, c[0x4][R18] ;  /* 0x0100000012087b82 */ /* 0x0000620000000a00 */
[----:B------:R-:W-:Y:S02]  /*0e00*/  IMAD.MOV.U32 R6, RZ, RZ, R24 ;  /* 0x000000ffff067224 */ /* 0x000fe400078e0018 */
[----:B------:R0:W-:Y:S01]  /*0e10*/  STL.64 [R1], R10 ;  /* 0x0000000a01007387 */ /* 0x0001e20000100a00 */
[----:B------:R-:W-:Y:S01]  /*0e20*/  IMAD.MOV.U32 R7, RZ, RZ, R2 ;  /* 0x000000ffff077224 */ /* 0x000fe200078e0002 */
[----:B--2---:R-:W-:Y:S01]  /*0e30*/  DFMA R28, R28, R4, R30 ;  /* 0x000000041c1c722b */ /* 0x004fe2000000001e */
[----:B---3--:R-:W-:Y:S01]  /*0e40*/  IMAD.U32 R4, RZ, RZ, UR4 ;  /* 0x00000004ff047e24 */ /* 0x008fe2000f8e00ff */
[----:B01----:R-:W-:-:S09]  /*0e50*/  MOV R5, UR5 ;  /* 0x0000000500057c02 */ /* 0x003fd20008000f00 */
[----:B------:R-:W-:-:S07]  /*0e60*/  LEPC R20, `(.L_x_13) ;  /* 0x000000001014794e */ /* 0x000fce0000000000 */
[----:B------:R-:W-:Y:S05]  /*0e70*/  CALL.ABS.NOINC R8 ;  /* 0x0000000008007343 */ /* 0x000fea0003c00000 */
.L_x_13:
[----:B------:R-:W2:Y:S04]  /*0e80*/  LDG.E.64 R4, desc[UR36][R26.64+0x8] ;  /* 0x000008241a047981 */ /* 0x000ea8000c1e1b00 */
[----:B------:R-:W2:Y:S01]  /*0e90*/  LDG.E.64 R6, desc[UR36][R16.64+0x8] ;  /* 0x0000082410067981 */ /* 0x000ea2000c1e1b00 */
[----:B------:R-:W-:Y:S01]  /*0ea0*/  IADD3 R11, PT, PT, R19, 0x2, RZ ;  /* 0x00000002130b7810 */ /* 0x000fe20007ffe0ff */
[----:B------:R-:W-:Y:S01]  /*0eb0*/  IMAD.MOV.U32 R10, RZ, RZ, R22 ;  /* 0x000000ffff0a7224 */ /* 0x000fe200078e0016 */
[----:B------:R0:W1:Y:S01]  /*0ec0*/  LDC.64 R8, c[0x4][R18] ;  /* 0x0100000012087b82 */ /* 0x0000620000000a00 */
[----:B------:R-:W3:Y:S03]  /*0ed0*/  LDCU.64 UR4, c[0x4][0x8] ;  /* 0x01000100ff0477ac */ /* 0x000ee60008000a00 */
[----:B------:R0:W-:Y:S01]  /*0ee0*/  STL.64 [R1], R10 ;  /* 0x0000000a01007387 */ /* 0x0001e20000100a00 */
[----:B--2---:R-:W-:Y:S01]  /*0ef0*/  DFMA R28, R4, R6, R28 ;  /* 0x00000006041c722b */ /* 0x004fe2000000001c */
[----:B---3--:R-:W-:Y:S01]  /*0f00*/  IMAD.U32 R4, RZ, RZ, UR4 ;  /* 0x00000004ff047e24 */ /* 0x008fe2000f8e00ff */
[----:B------:R-:W-:Y:S01]  /*0f10*/  MOV R5, UR5 ;  /* 0x0000000500057c02 */ /* 0x000fe20008000f00 */
[----:B------:R-:W-:-:S02]  /*0f20*/  IMAD.MOV.U32 R6, RZ, RZ, R24 ;  /* 0x000000ffff067224 */ /* 0x000fc400078e0018 */
[----:B01----:R-:W-:-:S07]  /*0f30*/  IMAD.MOV.U32 R7, RZ, RZ, R2 ;  /* 0x000000ffff077224 */ /* 0x003fce00078e0002 */
[----:B------:R-:W-:-:S07]  /*0f40*/  LEPC R20, `(.L_x_14) ;  /* 0x000000001014794e */ /* 0x000fce0000000000 */
[----:B------:R-:W-:Y:S05]  /*0f50*/  CALL.ABS.NOINC R8 ;  /* 0x0000000008007343 */ /* 0x000fea0003c00000 */
.L_x_14:
        /* <DEDUP_REMOVED lines=14> */
.L_x_15:
[----:B------:R-:W2:Y:S04]  /*1040*/  LDG.E.64 R26, desc[UR36][R26.64+0x18] ;  /* 0x000018241a1a7981 */ /* 0x000ea8000c1e1b00 */
[----:B------:R-:W2:Y:S01]  /*1050*/  LDG.E.64 R16, desc[UR36][R16.64+0x18] ;  /* 0x0000182410107981 */ /* 0x000ea2000c1e1b00 */
[----:B------:R-:W-:Y:S01]  /*1060*/  IADD3 R19, PT, PT, R19, 0x4, RZ ;  /* 0x0000000413137810 */ /* 0x000fe20007ffe0ff */
[----:B--2---:R-:W-:-:S11]  /*1070*/  DFMA R30, R26, R16, R28 ;  /* 0x000000101a1e722b */ /* 0x004fd6000000001c */
.L_x_11:
[----:B------:R-:W-:-:S13]  /*1080*/  ISETP.NE.AND P0, PT, R23, RZ, PT ;  /* 0x000000ff1700720c */ /* 0x000fda0003f05270 */
[----:B------:R-:W-:Y:S05]  /*1090*/  @!P0 BRA `(.L_x_0) ;  /* 0x0000000400b48947 */ /* 0x000fea0003800000 */
[----:B------:R-:W-:-:S13]  /*10a0*/  ISETP.NE.AND P0, PT, R23, 0x1, PT ;  /* 0x000000011700780c */ /* 0x000fda0003f05270 */
[----:B------:R-:W-:Y:S05]  /*10b0*/  @!P0 BRA `(.L_x_16) ;  /* 0x0000000000ec8947 */ /* 0x000fea0003800000 */
[----:B------:R-:W-:Y:S01]  /*10c0*/  IMAD.MOV.U32 R18, RZ, RZ, R22 ;  /* 0x000000ffff127224 */ /* 0x000fe200078e0016 */
[----:B------:R-:W-:Y:S01]  /*10d0*/  MOV R0, 0x0 ;  /* 0x0000000000007802 */ /* 0x000fe20000000f00 */
[----:B------:R-:W0:Y:S01]  /*10e0*/  LDCU.64 UR4, c[0x4][0x8] ;  /* 0x01000100ff0477ac */ /* 0x000e220008000a00 */
[----:B------:R-:W-:Y:S02]  /*10f0*/  IMAD.MOV.U32 R6, RZ, RZ, R24 ;  /* 0x000000ffff067224 */ /* 0x000fe400078e0018 */
[----:B------:R1:W-:Y:S01]  /*1100*/  STL.64 [R1], R18 ;  /* 0x0000001201007387 */ /* 0x0003e20000100a00 */
[----:B------:R1:W2:Y:S01]  /*1110*/  LDC.64 R8, c[0x4][R0] ;  /* 0x0100000000087b82 */ /* 0x0002a20000000a00 */
[----:B------:R-:W-:Y:S02]  /*1120*/  IMAD.MOV.U32 R7, RZ, RZ, R2 ;  /* 0x000000ffff077224 */ /* 0x000fe400078e0002 */
[----:B0-----:R-:W-:Y:S01]  /*1130*/  IMAD.U32 R4, RZ, RZ, UR4 ;  /* 0x00000004ff047e24 */ /* 0x001fe2000f8e00ff */
[----:B-1----:R-:W-:-:S07]  /*1140*/  MOV R5, UR5 ;  /* 0x0000000500057c02 */ /* 0x002fce0008000f00 */
[----:B------:R-:W-:-:S07]  /*1150*/  LEPC R20, `(.L_x_17) ;  /* 0x000000001014794e */ /* 0x000fce0000000000 */
[----:B--2---:R-:W-:Y:S05]  /*1160*/  CALL.ABS.NOINC R8 ;  /* 0x0000000008007343 */ /* 0x004fea0003c00000 */
.L_x_17:
[----:B------:R-:W0:Y:S01]  /*1170*/  LDC R6, c[0x0][0x398] ;  /* 0x0000e600ff067b82 */ /* 0x000e220000000800 */
[----:B------:R-:W-:Y:S01]  /*1180*/  IABS R8, R22 ;  /* 0x0000001600087213 */ /* 0x000fe20000000000 */
[----:B------:R-:W1:Y:S01]  /*1190*/  LDCU.64 UR4, c[0x4][0x8] ;  /* 0x01000100ff0477ac */ /* 0x000e620008000a00 */
[----:B------:R-:W-:-:S05]  /*11a0*/  ISETP.GE.AND P1, PT, R22, RZ, PT ;  /* 0x000000ff1600720c */ /* 0x000fca0003f26270 */
[----:B------:R-:W2:Y:S08]  /*11b0*/  LDC.64 R26, c[0x0][0x380] ;  /* 0x0000e000ff1a7b82 */ /* 0x000eb00000000a00 */
[----:B------:R-:W3:Y:S01]  /*11c0*/  LDC.64 R16, c[0x0][0x388] ;  /* 0x0000e200ff107b82 */ /* 0x000ee20000000a00 */
[----:B0-----:R-:W-:Y:S02]  /*11d0*/  IABS R0, R6 ;  /* 0x0000000600007213 */ /* 0x001fe40000000000 */
[----:B------:R-:W-:-:S02]  /*11e0*/  ISETP.NE.AND P2, PT, R6, RZ, PT ;  /* 0x000000ff0600720c */ /* 0x000fc40003f45270 */
[----:B------:R-:W0:Y:S08]  /*11f0*/  I2F.RP R3, R0 ;  /* 0x0000000000037306 */ /* 0x000e300000209400 */
[----:B0-----:R-:W0:Y:S02]  /*1200*/  MUFU.RCP R3, R3 ;  /* 0x0000000300037308 */ /* 0x001e240000001000 */
[----:B0-----:R-:W-:-:S06]  /*1210*/  IADD3 R4, PT, PT, R3, 0xffffffe, RZ ;  /* 0x0ffffffe03047810 */ /* 0x001fcc0007ffe0ff */
[----:B------:R0:W4:Y:S02]  /*1220*/  F2I.FTZ.U32.TRUNC.NTZ R5, R4 ;  /* 0x0000000400057305 */ /* 0x000124000021f000 */
[----:B0-----:R-:W-:Y:S02]  /*1230*/  IMAD.MOV.U32 R4, RZ, RZ, RZ ;  /* 0x000000ffff047224 */ /* 0x001fe400078e00ff */
[----:B----4-:R-:W-:-:S04]  /*1240*/  IMAD.MOV R7, RZ, RZ, -R5 ;  /* 0x000000ffff077224 */ /* 0x010fc800078e0a05 */
[----:B------:R-:W-:-:S04]  /*1250*/  IMAD R7, R7, R0, RZ ;  /* 0x0000000007077224 */ /* 0x000fc800078e02ff */
[----:B------:R-:W-:Y:S01]  /*1260*/  IMAD.HI.U32 R7, R5, R7, R4 ;  /* 0x0000000705077227 */ /* 0x000fe200078e0004 */
[----:B------:R-:W-:-:S05]  /*1270*/  MOV R5, R8 ;  /* 0x0000000800057202 */ /* 0x000fca0000000f00 */
        /* <DEDUP_REMOVED lines=12> */
[----:B--2---:R-:W-:-:S04]  /*1340*/  IMAD.WIDE R26, R3, 0x8, R26 ;  /* 0x00000008031a7825 */ /* 0x004fc800078e021a */
[----:B---3--:R-:W-:Y:S02]  /*1350*/  IMAD.WIDE R16, R5, 0x8, R16 ;  /* 0x0000000805107825 */ /* 0x008fe400078e0210 */
[----:B------:R-:W2:Y:S04]  /*1360*/  LDG.E.64 R4, desc[UR36][R26.64] ;  /* 0x000000241a047981 */ /* 0x000ea8000c1e1b00 */
[----:B------:R-:W2:Y:S01]  /*1370*/  LDG.E.64 R6, desc[UR36][R16.64] ;  /* 0x0000002410067981 */ /* 0x000ea2000c1e1b00 */
[----:B------:R-:W-:Y:S02]  /*1380*/  MOV R8, 0x0 ;  /* 0x0000000000087802 */ /* 0x000fe40000000f00 */
[----:B------:R-:W-:-:S04]  /*1390*/  IADD3 R23, PT, PT, R19, 0x1, RZ ;  /* 0x0000000113177810 */ /* 0x000fc80007ffe0ff */
[----:B------:R-:W0:Y:S01]  /*13a0*/  LDC.64 R8, c[0x4][R8] ;  /* 0x0100000008087b82 */ /* 0x000e220000000a00 */
[----:B------:R3:W-:Y:S01]  /*13b0*/  STL.64 [R1], R22 ;  /* 0x0000001601007387 */ /* 0x0007e20000100a00 */
[----:B--2---:R-:W-:Y:S01]  /*13c0*/  DFMA R30, R4, R6, R30 ;  /* 0x00000006041e722b */ /* 0x004fe2000000001e */
[----:B-1----:R-:W-:Y:S01]  /*13d0*/  IMAD.U32 R4, RZ, RZ, UR4 ;  /* 0x00000004ff047e24 */ /* 0x002fe2000f8e00ff */
[----:B------:R-:W-:Y:S01]  /*13e0*/  MOV R6, R24 ;  /* 0x0000001800067202 */ /* 0x000fe20000000f00 */
[----:B------:R-:W-:Y:S02]  /*13f0*/  IMAD.U32 R5, RZ, RZ, UR5 ;  /* 0x00000005ff057e24 */ /* 0x000fe4000f8e00ff */
[----:B0--3--:R-:W-:-:S07]  /*1400*/  IMAD.MOV.U32 R7, RZ, RZ, R2 ;  /* 0x000000ffff077224 */ /* 0x009fce00078e0002 */
[----:B------:R-:W-:-:S07]  /*1410*/  LEPC R20, `(.L_x_18) ;  /* 0x000000001014794e */ /* 0x000fce0000000000 */
[----:B------:R-:W-:Y:S05]  /*1420*/  CALL.ABS.NOINC R8 ;  /* 0x0000000008007343 */ /* 0x000fea0003c00000 */
.L_x_18:
[----:B------:R-:W2:Y:S04]  /*1430*/  LDG.E.64 R26, desc[UR36][R26.64+0x8] ;  /* 0x000008241a1a7981 */ /* 0x000ea8000c1e1b00 */
[----:B------:R-:W2:Y:S01]  /*1440*/  LDG.E.64 R16, desc[UR36][R16.64+0x8] ;  /* 0x0000082410107981 */ /* 0x000ea2000c1e1b00 */
[----:B------:R-:W-:Y:S01]  /*1450*/  IADD3 R19, PT, PT, R19, 0x2, RZ ;  /* 0x0000000213137810 */ /* 0x000fe20007ffe0ff */
[----:B--2---:R-:W-:-:S11]  /*1460*/  DFMA R30, R26, R16, R30 ;  /* 0x000000101a1e722b */ /* 0x004fd6000000001e */
.L_x_16:
[----:B------:R-:W0:Y:S02]  /*1470*/  LDCU UR4, c[0x0][0x398] ;  /* 0x00007300ff0477ac */ /* 0x000e240008000800 */
[----:B0-----:R-:W-:-:S04]  /*1480*/  ULOP3.LUT UR4, UR4, 0x1, URZ, 0xc0, !UPT ;  /* 0x0000000104047892 */ /* 0x001fc8000f8ec0ff */
[----:B------:R-:W-:-:S09]  /*1490*/  UISETP.NE.U32.AND UP0, UPT, UR4, 0x1, UPT ;  /* 0x000000010400788c */ /* 0x000fd2000bf05070 */
[----:B------:R-:W-:Y:S05]  /*14a0*/  BRA.U UP0, `(.L_x_0) ;  /* 0x0000000100b07547 */ /* 0x000fea000b800000 */
[----:B------:R-:W-:Y:S01]  /*14b0*/  IMAD.MOV.U32 R18, RZ, RZ, R22 ;  /* 0x000000ffff127224 */ /* 0x000fe200078e0016 */
[----:B------:R-:W-:Y:S01]  /*14c0*/  MOV R0, 0x0 ;  /* 0x0000000000007802 */ /* 0x000fe20000000f00 */
[----:B------:R-:W0:Y:S01]  /*14d0*/  LDCU.64 UR4, c[0x4][0x8] ;  /* 0x01000100ff0477ac */ /* 0x000e220008000a00 */
[----:B------:R-:W-:Y:S01]  /*14e0*/  MOV R6, R24 ;  /* 0x0000001800067202 */ /* 0x000fe20000000f00 */
[----:B------:R-:W-:Y:S01]  /*14f0*/  IMAD.MOV.U32 R7, RZ, RZ, R2 ;  /* 0x000000ffff077224 */ /* 0x000fe200078e0002 */
[----:B------:R1:W-:Y:S01]  /*1500*/  STL.64 [R1], R18 ;  /* 0x0000001201007387 */ /* 0x0003e20000100a00 */
[----:B------:R1:W2:Y:S01]  /*1510*/  LDC.64 R8, c[0x4][R0] ;  /* 0x0100000000087b82 */ /* 0x0002a20000000a00 */
[----:B0-----:R-:W-:Y:S01]  /*1520*/  MOV R4, UR4 ;  /* 0x0000000400047c02 */ /* 0x001fe20008000f00 */
[----:B-1----:R-:W-:-:S07]  /*1530*/  IMAD.U32 R5, RZ, RZ, UR5 ;  /* 0x00000005ff057e24 */ /* 0x002fce000f8e00ff */
[----:B------:R-:W-:-:S07]  /*1540*/  LEPC R20, `(.L_x_19) ;  /* 0x000000001014794e */ /* 0x000fce0000000000 */
[----:B--2---:R-:W-:Y:S05]  /*1550*/  CALL.ABS.NOINC R8 ;  /* 0x0000000008007343 */ /* 0x004fea0003c00000 */
.L_x_19:
[----:B------:R-:W0:Y:S01]  /*1560*/  LDC R6, c[0x0][0x398] ;  /* 0x0000e600ff067b82 */ /* 0x000e220000000800 */
[----:B------:R-:W-:Y:S02]  /*1570*/  IABS R7, R22 ;  /* 0x0000001600077213 */ /* 0x000fe40000000000 */
[----:B------:R-:W-:Y:S02]  /*1580*/  ISETP.GE.AND P1, PT, R22, RZ, PT ;  /* 0x000000ff1600720c */ /* 0x000fe40003f26270 */
[----:B0-----:R-:W-:Y:S02]  /*1590*/  IABS R0, R6 ;  /* 0x0000000600007213 */ /* 0x001fe40000000000 */
[----:B------:R-:W-:Y:S02]  /*15a0*/  ISETP.NE.AND P2, PT, R6, RZ, PT ;  /* 0x000000ff0600720c */ /* 0x000fe40003f45270 */
[----:B------:R-:W0:Y:S08]  /*15b0*/  I2F.RP R4, R0 ;  /* 0x0000000000047306 */ /* 0x000e300000209400 */
[----:B0-----:R-:W0:Y:S02]  /*15c0*/  MUFU.RCP R4, R4 ;  /* 0x0000000400047308 */ /* 0x001e240000001000 */
[----:B0-----:R-:W-:-:S06]  /*15d0*/  IADD3 R2, PT, PT, R4, 0xffffffe, RZ ;  /* 0x0ffffffe04027810 */ /* 0x001fcc0007ffe0ff */
[----:B------:R0:W1:Y:S02]  /*15e0*/  F2I.FTZ.U32.TRUNC.NTZ R3, R2 ;  /* 0x0000000200037305 */ /* 0x000064000021f000 */
[----:B0-----:R-:W-:Y:S02]  /*15f0*/  HFMA2 R2, -RZ, RZ, 0, 0 ;  /* 0x00000000ff027431 */ /* 0x001fe400000001ff */
[----:B-1----:R-:W-:-:S04]  /*1600*/  IMAD.MOV R5, RZ, RZ, -R3 ;  /* 0x000000ffff057224 */ /* 0x002fc800078e0a03 */
[----:B------:R-:W-:-:S04]  /*1610*/  IMAD R5, R5, R0, RZ ;  /* 0x0000000005057224 */ /* 0x000fc800078e02ff */
[----:B------:R-:W-:-:S04]  /*1620*/  IMAD.HI.U32 R5, R3, R5, R2 ;  /* 0x0000000503057227 */ /* 0x000fc800078e0002 */
[----:B------:R-:W-:-:S04]  /*1630*/  IMAD.MOV.U32 R3, RZ, RZ, R7 ;  /* 0x000000ffff037224 */ /* 0x000fc800078e0007 */
[----:B------:R-:W-:-:S05]  /*1640*/  IMAD.HI.U32 R5, R5, R3, RZ ;  /* 0x0000000305057227 */ /* 0x000fca00078e00ff */
[----:B------:R-:W-:-:S05]  /*1650*/  IADD3 R5, PT, PT, -R5, RZ, RZ ;  /* 0x000000ff05057210 */ /* 0x000fca0007ffe1ff */
[C---:B------:R-:W-:Y:S02]  /*1660*/  IMAD R7, R0.reuse, R5, R3 ;  /* 0x0000000500077224 */ /* 0x040fe400078e0203 */
[----:B------:R-:W0:Y:S03]  /*1670*/  LDC.64 R2, c[0x0][0x380] ;  /* 0x0000e000ff027b82 */ /* 0x000e260000000a00 */
[----:B------:R-:W-:-:S05]  /*1680*/  ISETP.GT.U32.AND P0, PT, R0, R7, PT ;  /* 0x000000070000720c */ /* 0x000fca0003f04070 */
[----:B------:R-:W1:Y:S08]  /*1690*/  LDC.64 R4, c[0x0][0x388] ;  /* 0x0000e200ff047b82 */ /* 0x000e700000000a00 */
[----:B------:R-:W-:-:S05]  /*16a0*/  @!P0 IMAD.IADD R7, R7, 0x1, -R0 ;  /* 0x0000000107078824 */ /* 0x000fca00078e0a00 */
[----:B------:R-:W-:-:S13]  /*16b0*/  ISETP.GT.U32.AND P0, PT, R0, R7, PT ;  /* 0x000000070000720c */ /* 0x000fda0003f04070 */
[----:B------:R-:W-:-:S05]  /*16c0*/  @!P0 IADD3 R7, PT, PT, R7, -R0, RZ ;  /* 0x8000000007078210 */ /* 0x000fca0007ffe0ff */
[----:B------:R-:W-:-:S05]  /*16d0*/  IMAD.MOV.U32 R0, RZ, RZ, R7 ;  /* 0x000000ffff007224 */ /* 0x000fca00078e0007 */
[----:B------:R-:W-:Y:S02]  /*16e0*/  @!P1 IADD3 R0, PT, PT, -R0, RZ, RZ ;  /* 0x000000ff00009210 */ /* 0x000fe40007ffe1ff */
[----:B------:R-:W-:-:S04]  /*16f0*/  @!P2 LOP3.LUT R0, RZ, R6, RZ, 0x33, !PT ;  /* 0x00000006ff00a212 */ /* 0x000fc800078e33ff */
[C---:B------:R-:W-:Y:S01]  /*1700*/  IADD3 R7, PT, PT, -R0.reuse, R19, R22 ;  /* 0x0000001300077210 */ /* 0x040fe20007ffe116 */
[----:B------:R-:W-:-:S04]  /*1710*/  IMAD R19, R0, R6, R19 ;  /* 0x0000000600137224 */ /* 0x000fc800078e0213 */
[----:B0-----:R-:W-:-:S04]  /*1720*/  IMAD.WIDE R2, R7, 0x8, R2 ;  /* 0x0000000807027825 */ /* 0x001fc800078e0202 */
[----:B-1----:R-:W-:Y:S02]  /*1730*/  IMAD.WIDE R4, R19, 0x8, R4 ;  /* 0x0000000813047825 */ /* 0x002fe400078e0204 */
[----:B------:R-:W2:Y:S04]  /*1740*/  LDG.E.64 R2, desc[UR36][R2.64] ;  /* 0x0000002402027981 */ /* 0x000ea8000c1e1b00 */
[----:B------:R-:W2:Y:S02]  /*1750*/  LDG.E.64 R4, desc[UR36][R4.64] ;  /* 0x0000002404047981 */ /* 0x000ea4000c1e1b00 */
[----:B--2---:R-:W-:-:S11]  /*1760*/  DFMA R30, R2, R4, R30 ;  /* 0x00000004021e722b */ /* 0x004fd6000000001e */
.L_x_0:
[----:B------:R-:W0:Y:S02]  /*1770*/  LDC.64 R2, c[0x0][0x390] ;  /* 0x0000e400ff027b82 */ /* 0x000e240000000a00 */
[----:B0-----:R-:W-:-:S05]  /*1780*/  IMAD.WIDE R22, R22, 0x8, R2 ;  /* 0x0000000816167825 */ /* 0x001fca00078e0202 */
[----:B------:R-:W-:Y:S01]  /*1790*/  STG.E.64 desc[UR36][R22.64], R30 ;  /* 0x0000001e16007986 */ /* 0x000fe2000c101b24 */
[----:B------:R-:W-:Y:S05]  /*17a0*/  EXIT ;  /* 0x000000000000794d */ /* 0x000fea0003800000 */
.L_x_20:
[----:B------:R-:W-:-:S00]  /*17b0*/  BRA `(.L_x_20) ;  /* 0xfffffffc00fc7947 */ /* 0x000fc0000383ffff */
[----:B------:R-:W-:-:S00]  /*17c0*/  NOP ;  /* 0x0000000000007918 */ /* 0x000fc00000000000 */
        /* <DEDUP_REMOVED lines=11> */
.L_x_21:


//--------------------- .nv.global.init           --------------------------
	.section	.nv.global.init,"aw",@progbits
.nv.global.init:
	.type		$str,@object
	.size		$str,(.L_0 - $str)
$str:
        /*0000*/ 	.byte	0x25, 0x64, 0x20, 0x25, 0x64, 0x0a, 0x00
.L_0:


//--------------------- .nv.shared.reserved.0     --------------------------
	.section	.nv.shared.reserved.0,"aw",@nobits
	.weak		__nv_reservedSMEM_offset_0_alias
	.size		__nv_reservedSMEM_offset_0_alias, 0, 64
	.other		__nv_reservedSMEM_offset_0_alias,@"STO_CUDA_RESERVED_SHARED STV_DEFAULT"
__nv_reservedSMEM_offset_0_alias:
	.zero		0
	.zero		64


//--------------------- .nv.constant0._Z14multiplyMatrixPdS_S_iii --------------------------
	.section	.nv.constant0._Z14multiplyMatrixPdS_S_iii,"a",@progbits
	.sectionflags	@""
	.align	4
.nv.constant0._Z14multiplyMatrixPdS_S_iii:
	.zero		932


//--------------------- SYMBOLS --------------------------

	.type		.nv.reservedSmem.offset0,@object
	.size		.nv.reservedSmem.offset0,0x4
	.type		vprintf,@function
